//
// Generated by NVIDIA NVVM Compiler
//
// Compiler Build ID: CL-36424714
// Cuda compilation tools, release 13.0, V13.0.88
// Based on NVVM 20.0.0
//

.version 9.0
.target sm_100
.address_size 64

	// .globl	_Z11helloKernelv
.extern .func  (.param .b32 func_retval0) vprintf
(
	.param .b64 vprintf_param_0,
	.param .b64 vprintf_param_1
)
;
.global .align 1 .b8 $str[27] = {72, 101, 108, 108, 111, 32, 102, 114, 111, 109, 32, 71, 80, 85, 32, 116, 104, 114, 101, 97, 100, 32, 37, 100, 33, 10};

.visible .entry _Z11helloKernelv()
{
	.local .align 8 .b8 	__local_depot0[8];
	.reg .b64 	%SP;
	.reg .b64 	%SPL;
	.reg .b32 	%r<7>;
	.reg .b64 	%rd<5>;

	mov.u64 	%SPL, __local_depot0;
	cvta.local.u64 	%SP, %SPL;
	add.u64 	%rd1, %SP, 0;
	add.u64 	%rd2, %SPL, 0;
	mov.u32 	%r1, %tid.x;
	mov.u32 	%r2, %ctaid.x;
	mov.u32 	%r3, %ntid.x;
	mad.lo.s32 	%r4, %r2, %r3, %r1;
	st.local.u32 	[%rd2], %r4;
	mov.u64 	%rd3, $str;
	cvta.global.u64 	%rd4, %rd3;
	{ // callseq 0, 0
	.param .b64 param0;
	st.param.b64 	[param0], %rd4;
	.param .b64 param1;
	st.param.b64 	[param1], %rd1;
	.param .b32 retval0;
	call.uni (retval0), 
	vprintf, 
	(
	param0, 
	param1
	);
	ld.param.b32 	%r5, [retval0];
	} // callseq 0
	ret;

}


// ===== COMPILED SASS (sm_100) =====

	.target	sm_100

	.elftype	@"ET_EXEC"


//--------------------- .note.nv.tkinfo           --------------------------
	.section	.note.nv.tkinfo,"",@"SHT_NOTE"
	.sectionflags	@"SHF_NOTE_NV_TKINFO"
	.tkinfo
        /*0018*/ 	.word	0x00000002
        /*0030*/ 	.string	""
        /*0030*/ 	.string	"ptxas"
        /*0030*/ 	.string	"Cuda compilation tools, release 13.0, V13.0.88"
        /*0030*/ 	.string	"Build cuda_13.0.r13.0/compiler.36424714_0"
        /*0030*/ 	.string	"-arch sm_100 -m 64 "



//--------------------- .note.nv.cuinfo           --------------------------
	.section	.note.nv.cuinfo,"",@"SHT_NOTE"
	.sectionflags	@"SHF_NOTE_NV_CUINFO"
        /*0018*/ 	.short	0x0002
        /*001a*/ 	.short	0x0064
        /*001c*/ 	.short	0x0082
	.zero		2


//--------------------- .nv.info                  --------------------------
	.section	.nv.info,"",@"SHT_CUDA_INFO"
	.align	4


	//----- nvinfo : EIATTR_REGCOUNT
	.align		4
        /*0000*/ 	.byte	0x04, 0x2f
        /*0002*/ 	.short	(.L_2 - .L_1)
	.align		4
.L_1:
        /*0004*/ 	.word	index@(_Z11helloKernelv)
        /*0008*/ 	.word	0x00000018


	//----- nvinfo : EIATTR_FRAME_SIZE
	.align		4
.L_2:
        /*000c*/ 	.byte	0x04, 0x11
        /*000e*/ 	.short	(.L_4 - .L_3)
	.align		4
.L_3:
        /*0010*/ 	.word	index@(_Z11helloKernelv)
        /*0014*/ 	.word	0x00000008


	//----- nvinfo : EIATTR_MIN_STACK_SIZE
	.align		4
.L_4:
        /*0018*/ 	.byte	0x04, 0x12
        /*001a*/ 	.short	(.L_6 - .L_5)
	.align		4
.L_5:
        /*001c*/ 	.word	index@(_Z11helloKernelv)
        /*0020*/ 	.word	0x00000008
.L_6:


//--------------------- .nv.compat                --------------------------
	.section	.nv.compat,"",@"SHT_CUDA_COMPAT_INFO"
	.align	4
        /*0000*/ 	.byte	0x02, 0x09, 0x00, 0x00, 0x02, 0x02, 0x01, 0x00, 0x02, 0x05, 0x05, 0x00, 0x03, 0x07, 0x01, 0x01
        /*0010*/ 	.byte	0x02, 0x03, 0x00, 0x00, 0x02, 0x06, 0x01, 0x00, 0x04, 0x0b, 0x08, 0x00, 0x09, 0x00, 0x00, 0x00
        /*0020*/ 	.byte	0x00, 0x00, 0x00, 0x00


//--------------------- .nv.info._Z11helloKernelv --------------------------
	.section	.nv.info._Z11helloKernelv,"",@"SHT_CUDA_INFO"
	.sectionflags	@""
	.align	4


	//----- nvinfo : EIATTR_CUDA_API_VERSION
	.align		4
        /*0000*/ 	.byte	0x04, 0x37
        /*0002*/ 	.short	(.L_8 - .L_7)
.L_7:
        /*0004*/ 	.word	0x00000082


	//----- nvinfo : EIATTR_SPARSE_MMA_MASK
	.align		4
.L_8:
        /*0008*/ 	.byte	0x03, 0x50
        /*000a*/ 	.short	0x0000


	//----- nvinfo : EIATTR_MAXREG_COUNT
	.align		4
        /*000c*/ 	.byte	0x03, 0x1b
        /*000e*/ 	.short	0x00ff


	//----- nvinfo : EIATTR_EXTERNS
	.align		4
        /*0010*/ 	.byte	0x04, 0x0f
        /*0012*/ 	.short	(.L_10 - .L_9)


	//   ....[0]....
	.align		4
.L_9:
        /*0014*/ 	.word	index@(vprintf)


	//----- nvinfo : EIATTR_MERCURY_ISA_VERSION
	.align		4
.L_10:
        /*0018*/ 	.byte	0x03, 0x5f
        /*001a*/ 	.short	0x0101


	//----- nvinfo : EIATTR_VRC_CTA_INIT_COUNT
	.align		4
        /*001c*/ 	.byte	0x02, 0x4a
	.zero		1
	.zero		1


	//----- nvinfo : EIATTR_SYSCALL_OFFSETS
	.align		4
        /*0020*/ 	.byte	0x04, 0x46
        /*0022*/ 	.short	(.L_12 - .L_11)


	//   ....[0]....
.L_11:
        /*0024*/ 	.word	0x00000110


	//----- nvinfo : EIATTR_EXIT_INSTR_OFFSETS
	.align		4
.L_12:
        /*0028*/ 	.byte	0x04, 0x1c
        /*002a*/ 	.short	(.L_14 - .L_13)


	//   ....[0]....
.L_13:
        /*002c*/ 	.word	0x00000120


	//----- nvinfo : EIATTR_SW_WAR
	.align		4
.L_14:
        /*0030*/ 	.byte	0x04, 0x36
        /*0032*/ 	.short	(.L_16 - .L_15)
.L_15:
        /*0034*/ 	.word	0x00000008
.L_16:


//--------------------- .nv.callgraph             --------------------------
	.section	.nv.callgraph,"",@"SHT_CUDA_CALLGRAPH"
	.align	4
	.sectionentsize	8
	.align		4
        /*0000*/ 	.word	0x00000000
	.align		4
        /*0004*/ 	.word	0xffffffff
	.align		4
        /*0008*/ 	.word	index@(_Z11helloKernelv)
	.align		4
        /*000c*/ 	.word	index@(vprintf)
	.align		4
        /*0010*/ 	.word	0x00000000
	.align		4
        /*0014*/ 	.word	0xfffffffe
	.align		4
        /*0018*/ 	.word	0x00000000
	.align		4
        /*001c*/ 	.word	0xfffffffd
	.align		4
        /*0020*/ 	.word	0x00000000
	.align		4
        /*0024*/ 	.word	0xfffffffc


//--------------------- .nv.constant4             --------------------------
	.section	.nv.constant4,"a",@progbits
	.align	8
	.align		8
.nv.constant4:
        /*0000*/ 	.dword	vprintf
	.align		8
        /*0008*/ 	.dword	$str


//--------------------- .text._Z11helloKernelv    --------------------------
	.section	.text._Z11helloKernelv,"ax",@progbits
	.align	128
        .global         _Z11helloKernelv
        .type           _Z11helloKernelv,@function
        .size           _Z11helloKernelv,(.L_x_2 - _Z11helloKernelv)
        .other          _Z11helloKernelv,@"STO_CUDA_ENTRY STV_DEFAULT"
_Z11helloKernelv:
.text._Z11helloKernelv:
[----:B------:R-:W0:Y:S01]  /*0000*/  LDC R1, c[0x0][0x37c] ;  /* 0x0000df00ff017b82 */ /* 0x000e220000000800 */
[----:B------:R-:W1:Y:S01]  /*0010*/  S2R R0, SR_TID.X ;  /* 0x0000000000007919 */ /* 0x000e620000002100 */
[----:B------:R-:W2:Y:S06]  /*0020*/  LDCU UR5, c[0x0][0x2fc] ;  /* 0x00005f80ff0577ac */ /* 0x000eac0008000800 */
[----:B------:R-:W1:Y:S01]  /*0030*/  S2UR UR6, SR_CTAID.X ;  /* 0x00000000000679c3 */ /* 0x000e620000002500 */
[----:B------:R-:W-:Y:S01]  /*0040*/  MOV R2, 0x0 ;  /* 0x0000000000027802 */ /* 0x000fe20000000f00 */
[----:B0-----:R-:W-:Y:S01]  /*0050*/  VIADD R1, R1, 0xfffffff8 ;  /* 0xfffffff801017836 */ /* 0x001fe20000000000 */
[----:B------:R-:W0:Y:S05]  /*0060*/  LDCU UR4, c[0x0][0x2f8] ;  /* 0x00005f00ff0477ac */ /* 0x000e2a0008000800 */
[----:B------:R-:W1:Y:S01]  /*0070*/  LDC R3, c[0x0][0x360] ;  /* 0x0000d800ff037b82 */ /* 0x000e620000000800 */
[----:B0-----:R-:W-:-:S05]  /*0080*/  IADD3 R6, P0, PT, R1, UR4, RZ ;  /* 0x0000000401067c10 */ /* 0x001fca000ff1e0ff */
[----:B--2---:R-:W-:Y:S02]  /*0090*/  IMAD.X R7, RZ, RZ, UR5, P0 ;  /* 0x00000005ff077e24 */ /* 0x004fe400080e06ff */
[----:B-1----:R-:W-:Y:S01]  /*00a0*/  IMAD R0, R3, UR6, R0 ;  /* 0x0000000603007c24 */ /* 0x002fe2000f8e0200 */
[----:B------:R-:W0:Y:S01]  /*00b0*/  LDCU.64 UR6, c[0x4][0x8] ;  /* 0x01000100ff0677ac */ /* 0x000e220008000a00 */
[----:B------:R-:W1:Y:S03]  /*00c0*/  LDC.64 R2, c[0x4][R2] ;  /* 0x0100000002027b82 */ /* 0x000e660000000a00 */
[----:B------:R2:W-:Y:S01]  /*00d0*/  STL [R1], R0 ;  /* 0x0000000001007387 */ /* 0x0005e20000100800 */
[----:B0-----:R-:W-:Y:S01]  /*00e0*/  IMAD.U32 R4, RZ, RZ, UR6 ;  /* 0x00000006ff047e24 */ /* 0x001fe2000f8e00ff */
[----:B--2---:R-:W-:-:S07]  /*00f0*/  MOV R5, UR7 ;  /* 0x0000000700057c02 */ /* 0x004fce0008000f00 */
[----:B------:R-:W-:-:S07]  /*0100*/  LEPC R20, `(.L_x_0) ;  /* 0x000000001014794e */ /* 0x000fce0000000000 */
[----:B-1----:R-:W-:Y:S05]  /*0110*/  CALL.ABS.NOINC R2 ;  /* 0x0000000002007343 */ /* 0x002fea0003c00000 */
.L_x_0:
[----:B------:R-:W-:Y:S05]  /*0120*/  EXIT ;  /* 0x000000000000794d */ /* 0x000fea0003800000 */
.L_x_1:
[----:B------:R-:W-:-:S00]  /*0130*/  BRA `(.L_x_1) ;  /* 0xfffffffc00fc7947 */ /* 0x000fc0000383ffff */
[----:B------:R-:W-:-:S00]  /*0140*/  NOP ;  /* 0x0000000000007918 */ /* 0x000fc00000000000 */
        /* <DEDUP_REMOVED lines=11> */
.L_x_2:


//--------------------- .nv.global.init           --------------------------
	.section	.nv.global.init,"aw",@progbits
.nv.global.init:
	.type		$str,@object
	.size		$str,(.L_0 - $str)
$str:
        /*0000*/ 	.byte	0x48, 0x65, 0x6c, 0x6c, 0x6f, 0x20, 0x66, 0x72, 0x6f, 0x6d, 0x20, 0x47, 0x50, 0x55, 0x20, 0x74
        /*0010*/ 	.byte	0x68, 0x72, 0x65, 0x61, 0x64, 0x20, 0x25, 0x64, 0x21, 0x0a, 0x00
.L_0:


//--------------------- .nv.shared.reserved.0     --------------------------
	.section	.nv.shared.reserved.0,"aw",@nobits
	.weak		__nv_reservedSMEM_offset_0_alias
	.size		__nv_reservedSMEM_offset_0_alias, 0, 64
	.other		__nv_reservedSMEM_offset_0_alias,@"STO_CUDA_RESERVED_SHARED STV_DEFAULT"
__nv_reservedSMEM_offset_0_alias:
	.zero		0
	.zero		64


//--------------------- .nv.constant0._Z11helloKernelv --------------------------
	.section	.nv.constant0._Z11helloKernelv,"a",@progbits
	.sectionflags	@""
	.align	4
.nv.constant0._Z11helloKernelv:
	.zero		896


//--------------------- SYMBOLS --------------------------

	.type		.nv.reservedSmem.offset0,@object
	.size		.nv.reservedSmem.offset0,0x4
	.type		vprintf,@function
